	.headerflags	@"EF_CUDA_TEXMODE_UNIFIED EF_CUDA_64BIT_ADDRESS EF_CUDA_ACCELERATORS EF_CUDA_SM90 EF_CUDA_VIRTUAL_SM(EF_CUDA_SM90)"
	.elftype	@"ET_EXEC"


//--------------------- .nv.info                  --------------------------
	.section	.nv.info,"",@"SHT_CUDA_INFO"
	.align	4


	//----- nvinfo : EIATTR_REGCOUNT
	.align		4
        /*0000*/ 	.byte	0x04, 0x2f
        /*0002*/ 	.short	(.L_1 - .L_0)
	.align		4
.L_0:
        /*0004*/ 	.word	index@(triton_poi_fused_reflection_pad2d_8)
        /*0008*/ 	.word	0x0000001c


	//----- nvinfo : EIATTR_MIN_STACK_SIZE
	.align		4
.L_1:
        /*000c*/ 	.byte	0x04, 0x12
        /*000e*/ 	.short	(.L_3 - .L_2)
	.align		4
.L_2:
        /*0010*/ 	.word	index@(triton_poi_fused_reflection_pad2d_8)
        /*0014*/ 	.word	0x00000000


	//----- nvinfo : EIATTR_FRAME_SIZE
	.align		4
.L_3:
        /*0018*/ 	.byte	0x04, 0x11
        /*001a*/ 	.short	(.L_5 - .L_4)
	.align		4
.L_4:
        /*001c*/ 	.word	index@(triton_poi_fused_reflection_pad2d_8)
        /*0020*/ 	.word	0x00000000


	//----- nvinfo : EIATTR_MIN_STACK_SIZE
	.align		4
.L_5:
        /*0024*/ 	.byte	0x04, 0x12
        /*0026*/ 	.short	(.L_7 - .L_6)
	.align		4
.L_6:
        /*0028*/ 	.word	index@(triton_poi_fused_reflection_pad2d_8)
        /*002c*/ 	.word	0x00000000
.L_7:


//--------------------- .nv.info.triton_poi_fused_reflection_pad2d_8 --------------------------
	.section	.nv.info.triton_poi_fused_reflection_pad2d_8,"",@"SHT_CUDA_INFO"
	.sectionflags	@""
	.align	4


	//----- nvinfo : EIATTR_CUDA_API_VERSION
	.align		4
        /*0000*/ 	.byte	0x04, 0x37
        /*0002*/ 	.short	(.L_9 - .L_8)
.L_8:
        /*0004*/ 	.word	0x0000007c


	//----- nvinfo : EIATTR_KPARAM_INFO
	.align		4
.L_9:
        /*0008*/ 	.byte	0x04, 0x17
        /*000a*/ 	.short	(.L_11 - .L_10)
.L_10:
        /*000c*/ 	.word	0x00000000
        /*0010*/ 	.short	0x0002
        /*0012*/ 	.short	0x0010
        /*0014*/ 	.byte	0x00, 0xf0, 0x11, 0x00


	//----- nvinfo : EIATTR_KPARAM_INFO
	.align		4
.L_11:
        /*0018*/ 	.byte	0x04, 0x17
        /*001a*/ 	.short	(.L_13 - .L_12)
.L_12:
        /*001c*/ 	.word	0x00000000
        /*0020*/ 	.short	0x0001
        /*0022*/ 	.short	0x0008
        /*0024*/ 	.byte	0x00, 0xf4, 0x21, 0x00


	//----- nvinfo : EIATTR_KPARAM_INFO
	.align		4
.L_13:
        /*0028*/ 	.byte	0x04, 0x17
        /*002a*/ 	.short	(.L_15 - .L_14)
.L_14:
        /*002c*/ 	.word	0x00000000
        /*0030*/ 	.short	0x0000
        /*0032*/ 	.short	0x0000
        /*0034*/ 	.byte	0x00, 0xf4, 0x21, 0x00


	//----- nvinfo : EIATTR_SPARSE_MMA_MASK
	.align		4
.L_15:
        /*0038*/ 	.byte	0x03, 0x50
        /*003a*/ 	.short	0x0000


	//----- nvinfo : EIATTR_MAXREG_COUNT
	.align		4
        /*003c*/ 	.byte	0x03, 0x1b
        /*003e*/ 	.short	0x00ff


	//----- nvinfo : EIATTR_EXIT_INSTR_OFFSETS
	.align		4
        /*0040*/ 	.byte	0x04, 0x1c
        /*0042*/ 	.short	(.L_17 - .L_16)


	//   ....[0]....
.L_16:
        /*0044*/ 	.word	0x00000bb0


	//   ....[1]....
        /*0048*/ 	.word	0x00000bd0


	//----- nvinfo : EIATTR_REQNTID
	.align		4
.L_17:
        /*004c*/ 	.byte	0x04, 0x10
        /*004e*/ 	.short	(.L_19 - .L_18)
.L_18:
        /*0050*/ 	.word	0x00000080
        /*0054*/ 	.word	0x00000001
        /*0058*/ 	.word	0x00000001


	//----- nvinfo : EIATTR_CBANK_PARAM_SIZE
	.align		4
.L_19:
        /*005c*/ 	.byte	0x03, 0x19
        /*005e*/ 	.short	0x0014


	//----- nvinfo : EIATTR_PARAM_CBANK
	.align		4
        /*0060*/ 	.byte	0x04, 0x0a
        /*0062*/ 	.short	(.L_21 - .L_20)
	.align		4
.L_20:
        /*0064*/ 	.word	index@(.nv.constant0.triton_poi_fused_reflection_pad2d_8)
        /*0068*/ 	.short	0x0210
        /*006a*/ 	.short	0x0014


	//----- nvinfo : EIATTR_SW_WAR
	.align		4
.L_21:
        /*006c*/ 	.byte	0x04, 0x36
        /*006e*/ 	.short	(.L_23 - .L_22)
.L_22:
        /*0070*/ 	.word	0x00000008
.L_23:


//--------------------- .nv.callgraph             --------------------------
	.section	.nv.callgraph,"",@"SHT_CUDA_CALLGRAPH"
	.align	4
	.sectionentsize	8
	.align		4
        /*0000*/ 	.word	0x00000000
	.align		4
        /*0004*/ 	.word	0xffffffff
	.align		4
        /*0008*/ 	.word	0x00000000
	.align		4
        /*000c*/ 	.word	0xfffffffe
	.align		4
        /*0010*/ 	.word	0x00000000
	.align		4
        /*0014*/ 	.word	0xfffffffd
	.align		4
        /*0018*/ 	.word	0x00000000
	.align		4
        /*001c*/ 	.word	0xfffffffc


//--------------------- .text.triton_poi_fused_reflection_pad2d_8 --------------------------
	.section	.text.triton_poi_fused_reflection_pad2d_8,"ax",@progbits
	.align	128
        .global         triton_poi_fused_reflection_pad2d_8
        .type           triton_poi_fused_reflection_pad2d_8,@function
        .size           triton_poi_fused_reflection_pad2d_8,(.L_x_1 - triton_poi_fused_reflection_pad2d_8)
        .other          triton_poi_fused_reflection_pad2d_8,@"STO_CUDA_ENTRY STV_DEFAULT"
triton_poi_fused_reflection_pad2d_8:
.text.triton_poi_fused_reflection_pad2d_8:
[----:B------:R-:W0:Y:S02]  /*0000*/  LDC R1, c[0x0][0x28] ;  /* 0x00000a00ff017b82 */ /* 0x000e240000000800 */
[----:B------:R-:W1:Y:S01]  /*0010*/  S2R R0, SR_TID.X ;  /* 0x0000000000007919 */ /* 0x000e620000002100 */
[----:B------:R-:W-:Y:S01]  /*0020*/  ULDC.64 UR4, c[0x0][0x208] ;  /* 0x0000820000047ab9 */ /* 0x000fe20000000a00 */
[----:B------:R-:W2:Y:S01]  /*0030*/  S2R R3, SR_CTAID.X ;  /* 0x0000000000037919 */ /* 0x000ea20000002500 */
[----:B-1----:R-:W-:-:S05]  /*0040*/  IMAD.SHL.U32 R0, R0, 0x4, RZ ;  /* 0x0000000400007824 */ /* 0x002fca00078e00ff */
[----:B------:R-:W-:-:S05]  /*0050*/  LOP3.LUT R0, R0, 0x1fc, RZ, 0xc0, !PT ;  /* 0x000001fc00007812 */ /* 0x000fca00078ec0ff */
[----:B--2---:R-:W-:-:S04]  /*0060*/  IMAD R0, R3, 0x400, R0 ;  /* 0x0000040003007824 */ /* 0x004fc800078e0200 */
[C---:B------:R-:W-:Y:S01]  /*0070*/  IMAD.HI R7, R0.reuse, 0x38e38e39, RZ ;  /* 0x38e38e3900077827 */ /* 0x040fe200078e02ff */
[----:B------:R-:W-:Y:S02]  /*0080*/  IADD3 R11, R0, 0x2, RZ ;  /* 0x00000002000b7810 */ /* 0x000fe40007ffe0ff */
[C---:B------:R-:W-:Y:S01]  /*0090*/  ISETP.GE.AND P0, PT, R0.reuse, 0x28800, PT ;  /* 0x000288000000780c */ /* 0x040fe20003f06270 */
[C---:B------:R-:W-:Y:S01]  /*00a0*/  VIADD R10, R0.reuse, 0x3 ;  /* 0x00000003000a7836 */ /* 0x040fe20000000000 */
[----:B------:R-:W-:Y:S01]  /*00b0*/  SHF.R.U32.HI R2, RZ, 0x1f, R7 ;  /* 0x0000001fff027819 */ /* 0x000fe20000011607 */
[----:B------:R-:W-:Y:S02]  /*00c0*/  VIADD R9, R0, 0x1 ;  /* 0x0000000100097836 */ /* 0x000fe40000000000 */
[----:B------:R-:W-:Y:S01]  /*00d0*/  IMAD.HI R17, R10, 0x38e38e39, RZ ;  /* 0x38e38e390a117827 */ /* 0x000fe200078e02ff */
[----:B------:R-:W-:-:S03]  /*00e0*/  LEA.HI.SX32 R7, R7, R2, 0x1e ;  /* 0x0000000207077211 */ /* 0x000fc600078ff2ff */
[----:B------:R-:W-:Y:S01]  /*00f0*/  IMAD.HI R6, R9, 0x38e38e39, RZ ;  /* 0x38e38e3909067827 */ /* 0x000fe200078e02ff */
[----:B------:R-:W-:-:S03]  /*0100*/  SHF.R.U32.HI R2, RZ, 0x1f, R17 ;  /* 0x0000001fff027819 */ /* 0x000fc60000011611 */
[----:B------:R-:W-:Y:S01]  /*0110*/  IMAD.HI R4, R11, 0x38e38e39, RZ ;  /* 0x38e38e390b047827 */ /* 0x000fe200078e02ff */
[----:B------:R-:W-:Y:S02]  /*0120*/  SHF.R.U32.HI R5, RZ, 0x1f, R6 ;  /* 0x0000001fff057819 */ /* 0x000fe40000011606 */
[----:B------:R-:W-:Y:S01]  /*0130*/  LEA.HI.SX32 R17, R17, R2, 0x1e ;  /* 0x0000000211117211 */ /* 0x000fe200078ff2ff */
[C---:B------:R-:W-:Y:S01]  /*0140*/  VIADD R13, R0.reuse, 0x200 ;  /* 0x00000200000d7836 */ /* 0x040fe20000000000 */
[----:B------:R-:W-:Y:S01]  /*0150*/  SHF.R.U32.HI R15, RZ, 0x1f, R4 ;  /* 0x0000001fff0f7819 */ /* 0x000fe20000011604 */
[----:B------:R-:W-:Y:S01]  /*0160*/  IMAD.HI R3, R0, 0x1948b0fd, RZ ;  /* 0x1948b0fd00037827 */ /* 0x000fe200078e02ff */
[----:B------:R-:W-:Y:S02]  /*0170*/  LEA.HI.SX32 R6, R6, R5, 0x1e ;  /* 0x0000000506067211 */ /* 0x000fe400078ff2ff */
[----:B------:R-:W-:Y:S01]  /*0180*/  LEA.HI.SX32 R5, R4, R15, 0x1e ;  /* 0x0000000f04057211 */ /* 0x000fe200078ff2ff */
[----:B------:R-:W-:Y:S01]  /*0190*/  IMAD.HI R2, R13, 0x38e38e39, RZ ;  /* 0x38e38e390d027827 */ /* 0x000fe200078e02ff */
[----:B------:R-:W-:-:S02]  /*01a0*/  SHF.R.U32.HI R8, RZ, 0x1f, R3 ;  /* 0x0000001fff087819 */ /* 0x000fc40000011603 */
[----:B------:R-:W-:Y:S01]  /*01b0*/  ISETP.GE.AND P1, PT, R13, 0x28800, PT ;  /* 0x000288000d00780c */ /* 0x000fe20003f26270 */
[C---:B------:R-:W-:Y:S01]  /*01c0*/  VIADD R14, R0.reuse, 0x201 ;  /* 0x00000201000e7836 */ /* 0x040fe20000000000 */
[----:B------:R-:W-:Y:S01]  /*01d0*/  SHF.R.U32.HI R15, RZ, 0x1f, R2 ;  /* 0x0000001fff0f7819 */ /* 0x000fe20000011602 */
[----:B------:R-:W-:Y:S01]  /*01e0*/  VIADD R12, R0, 0x203 ;  /* 0x00000203000c7836 */ /* 0x000fe20000000000 */
[----:B------:R-:W-:Y:S01]  /*01f0*/  LEA.HI R3, R3, R8, RZ, 0x1b ;  /* 0x0000000803037211 */ /* 0x000fe200078fd8ff */
[----:B------:R-:W-:Y:S01]  /*0200*/  IMAD.HI R22, R13, 0x1948b0fd, RZ ;  /* 0x1948b0fd0d167827 */ /* 0x000fe200078e02ff */
[----:B------:R-:W-:Y:S02]  /*0210*/  IADD3 R8, R0, 0x202, RZ ;  /* 0x0000020200087810 */ /* 0x000fe40007ffe0ff */
[----:B------:R-:W-:Y:S01]  /*0220*/  LEA.HI.SX32 R4, R2, R15, 0x1e ;  /* 0x0000000f02047211 */ /* 0x000fe200078ff2ff */
[----:B------:R-:W-:Y:S01]  /*0230*/  IMAD.HI R16, R14, 0x38e38e39, RZ ;  /* 0x38e38e390e107827 */ /* 0x000fe200078e02ff */
[----:B------:R-:W-:-:S02]  /*0240*/  SHF.R.U32.HI R23, RZ, 0x1f, R22 ;  /* 0x0000001fff177819 */ /* 0x000fc40000011616 */
[----:B------:R-:W-:Y:S01]  /*0250*/  LEA R3, R3, 0xff, 0x8 ;  /* 0x000000ff03037811 */ /* 0x000fe200078e40ff */
[----:B------:R-:W-:Y:S01]  /*0260*/  IMAD.HI R19, R12, 0x38e38e39, RZ ;  /* 0x38e38e390c137827 */ /* 0x000fe200078e02ff */
[----:B------:R-:W-:Y:S02]  /*0270*/  SHF.R.U32.HI R15, RZ, 0x1f, R16 ;  /* 0x0000001fff0f7819 */ /* 0x000fe40000011610 */
[----:B------:R-:W-:Y:S01]  /*0280*/  LEA.HI R2, R22, R23, RZ, 0x1b ;  /* 0x0000001716027211 */ /* 0x000fe200078fd8ff */
[----:B------:R-:W-:Y:S01]  /*0290*/  IMAD.HI R18, R7, 0x38e38e39, RZ ;  /* 0x38e38e3907127827 */ /* 0x000fe200078e02ff */
[----:B------:R-:W-:Y:S02]  /*02a0*/  SHF.R.U32.HI R20, RZ, 0x1f, R19 ;  /* 0x0000001fff147819 */ /* 0x000fe40000011613 */
[----:B------:R-:W-:Y:S01]  /*02b0*/  LEA.HI.SX32 R16, R16, R15, 0x1e ;  /* 0x0000000f10107211 */ /* 0x000fe200078ff2ff */
[----:B------:R-:W-:Y:S01]  /*02c0*/  IMAD.HI R21, R8, 0x38e38e39, RZ ;  /* 0x38e38e3908157827 */ /* 0x000fe200078e02ff */
[----:B------:R-:W-:-:S02]  /*02d0*/  SHF.R.U32.HI R23, RZ, 0x1f, R18 ;  /* 0x0000001fff177819 */ /* 0x000fc40000011612 */
[----:B------:R-:W-:Y:S01]  /*02e0*/  LEA.HI.SX32 R15, R19, R20, 0x1e ;  /* 0x00000014130f7211 */ /* 0x000fe200078ff2ff */
[----:B------:R-:W-:Y:S01]  /*02f0*/  IMAD R20, R17, 0x12, RZ ;  /* 0x0000001211147824 */ /* 0x000fe200078e02ff */
[----:B------:R-:W-:Y:S01]  /*0300*/  SHF.R.U32.HI R22, RZ, 0x1f, R21 ;  /* 0x0000001fff167819 */ /* 0x000fe20000011615 */
[----:B------:R-:W-:Y:S01]  /*0310*/  IMAD R19, R6, 0x12, RZ ;  /* 0x0000001206137824 */ /* 0x000fe200078e02ff */
[----:B------:R-:W-:Y:S01]  /*0320*/  LEA.HI.SX32 R17, R18, R23, 0x1e ;  /* 0x0000001712117211 */ /* 0x000fe200078ff2ff */
[----:B------:R-:W-:Y:S01]  /*0330*/  IMAD R23, R5, 0x12, RZ ;  /* 0x0000001205177824 */ /* 0x000fe200078e02ff */
[----:B------:R-:W-:Y:S01]  /*0340*/  LEA.HI.SX32 R6, R21, R22, 0x1e ;  /* 0x0000001615067211 */ /* 0x000fe200078ff2ff */
[----:B------:R-:W-:Y:S01]  /*0350*/  IMAD.HI R18, R5, 0x38e38e39, RZ ;  /* 0x38e38e3905127827 */ /* 0x000fe200078e02ff */
[----:B------:R-:W-:Y:S02]  /*0360*/  LOP3.LUT R21, RZ, R20, RZ, 0x33, !PT ;  /* 0x00000014ff157212 */ /* 0x000fe400078e33ff */
[----:B------:R-:W-:Y:S01]  /*0370*/  LOP3.LUT R22, RZ, R19, RZ, 0x33, !PT ;  /* 0x00000013ff167212 */ /* 0x000fe200078e33ff */
[----:B------:R-:W-:Y:S01]  /*0380*/  IMAD.HI R19, R4, 0x38e38e39, RZ ;  /* 0x38e38e3904137827 */ /* 0x000fe200078e02ff */
[----:B------:R-:W-:-:S02]  /*0390*/  LOP3.LUT R20, RZ, R23, RZ, 0x33, !PT ;  /* 0x00000017ff147212 */ /* 0x000fc400078e33ff */
[----:B------:R-:W-:Y:S01]  /*03a0*/  LEA R2, R2, 0xff, 0x8 ;  /* 0x000000ff02027811 */ /* 0x000fe200078e40ff */
[----:B------:R-:W-:Y:S01]  /*03b0*/  IMAD.IADD R9, R9, 0x1, R22 ;  /* 0x0000000109097824 */ /* 0x000fe200078e0216 */
[----:B------:R-:W-:Y:S01]  /*03c0*/  SHF.R.U32.HI R22, RZ, 0x1f, R19 ;  /* 0x0000001fff167819 */ /* 0x000fe20000011613 */
[----:B------:R-:W-:Y:S02]  /*03d0*/  IMAD.IADD R11, R11, 0x1, R20 ;  /* 0x000000010b0b7824 */ /* 0x000fe400078e0214 */
[----:B------:R-:W-:Y:S01]  /*03e0*/  IMAD R20, R4, 0x12, RZ ;  /* 0x0000001204147824 */ /* 0x000fe200078e02ff */
[----:B------:R-:W-:Y:S01]  /*03f0*/  LEA.HI.SX32 R19, R19, R22, 0x1e ;  /* 0x0000001613137211 */ /* 0x000fe200078ff2ff */
[----:B------:R-:W-:Y:S01]  /*0400*/  IMAD.IADD R10, R10, 0x1, R21 ;  /* 0x000000010a0a7824 */ /* 0x000fe200078e0215 */
[----:B------:R-:W-:Y:S01]  /*0410*/  SHF.R.U32.HI R21, RZ, 0x1f, R18 ;  /* 0x0000001fff157819 */ /* 0x000fe20000011612 */
[----:B------:R-:W-:Y:S01]  /*0420*/  IMAD R16, R16, 0x12, RZ ;  /* 0x0000001210107824 */ /* 0x000fe200078e02ff */
[----:B------:R-:W-:Y:S01]  /*0430*/  LOP3.LUT R22, RZ, R20, RZ, 0x33, !PT ;  /* 0x00000014ff167212 */ /* 0x000fe200078e33ff */
[----:B------:R-:W-:Y:S01]  /*0440*/  IMAD R20, R15, 0x12, RZ ;  /* 0x000000120f147824 */ /* 0x000fe200078e02ff */
[----:B------:R-:W-:Y:S01]  /*0450*/  LEA.HI.SX32 R18, R18, R21, 0x1e ;  /* 0x0000001512127211 */ /* 0x000fe200078ff2ff */
[----:B------:R-:W-:Y:S01]  /*0460*/  IMAD.HI R15, R6, 0x38e38e39, RZ ;  /* 0x38e38e39060f7827 */ /* 0x000fe200078e02ff */
[----:B------:R-:W-:-:S02]  /*0470*/  LOP3.LUT R21, RZ, R16, RZ, 0x33, !PT ;  /* 0x00000010ff157212 */ /* 0x000fc400078e33ff */
[----:B------:R-:W-:Y:S01]  /*0480*/  LOP3.LUT R23, RZ, R20, RZ, 0x33, !PT ;  /* 0x00000014ff177212 */ /* 0x000fe200078e33ff */
[----:B------:R-:W-:Y:S01]  /*0490*/  IMAD R17, R17, 0x12, RZ ;  /* 0x0000001211117824 */ /* 0x000fe200078e02ff */
[----:B------:R-:W-:Y:S01]  /*04a0*/  SHF.R.U32.HI R16, RZ, 0x1f, R15 ;  /* 0x0000001fff107819 */ /* 0x000fe2000001160f */
[----:B------:R-:W-:Y:S01]  /*04b0*/  IMAD R19, R19, 0x12, RZ ;  /* 0x0000001213137824 */ /* 0x000fe200078e02ff */
[----:B------:R-:W-:Y:S01]  /*04c0*/  IABS R11, R11 ;  /* 0x0000000b000b7213 */ /* 0x000fe20000000000 */
[----:B------:R-:W-:Y:S01]  /*04d0*/  IMAD R18, R18, 0x12, RZ ;  /* 0x0000001212127824 */ /* 0x000fe200078e02ff */
[----:B------:R-:W-:Y:S01]  /*04e0*/  LEA.HI.SX32 R20, R15, R16, 0x1e ;  /* 0x000000100f147211 */ /* 0x000fe200078ff2ff */
[----:B------:R-:W-:Y:S01]  /*04f0*/  IMAD R15, R7, 0x12, RZ ;  /* 0x00000012070f7824 */ /* 0x000fe200078e02ff */
[----:B------:R-:W-:Y:S01]  /*0500*/  LOP3.LUT R16, RZ, R17, RZ, 0x33, !PT ;  /* 0x00000011ff107212 */ /* 0x000fe200078e33ff */
[----:B------:R-:W-:Y:S01]  /*0510*/  IMAD R24, R6, 0x12, RZ ;  /* 0x0000001206187824 */ /* 0x000fe200078e02ff */
[----:B------:R-:W-:Y:S01]  /*0520*/  LOP3.LUT R19, RZ, R19, RZ, 0x33, !PT ;  /* 0x00000013ff137212 */ /* 0x000fe200078e33ff */
[----:B------:R-:W-:Y:S01]  /*0530*/  IMAD.IADD R14, R14, 0x1, R21 ;  /* 0x000000010e0e7824 */ /* 0x000fe200078e0215 */
[----:B------:R-:W-:Y:S01]  /*0540*/  LOP3.LUT R17, RZ, R15, RZ, 0x33, !PT ;  /* 0x0000000fff117212 */ /* 0x000fe200078e33ff */
[----:B------:R-:W-:Y:S01]  /*0550*/  IMAD.IADD R12, R12, 0x1, R23 ;  /* 0x000000010c0c7824 */ /* 0x000fe200078e0217 */
[----:B------:R-:W-:Y:S01]  /*0560*/  LOP3.LUT R18, RZ, R18, RZ, 0x33, !PT ;  /* 0x00000012ff127212 */ /* 0x000fe200078e33ff */
[----:B------:R-:W-:Y:S01]  /*0570*/  IMAD R20, R20, 0x12, RZ ;  /* 0x0000001214147824 */ /* 0x000fe200078e02ff */
[----:B------:R-:W-:Y:S01]  /*0580*/  IADD3 R7, R7, R16, RZ ;  /* 0x0000001007077210 */ /* 0x000fe20007ffe0ff */
[----:B------:R-:W-:Y:S01]  /*0590*/  IMAD.IADD R17, R0, 0x1, R17 ;  /* 0x0000000100117824 */ /* 0x000fe200078e0211 */
[----:B------:R-:W-:Y:S01]  /*05a0*/  LOP3.LUT R25, RZ, R24, RZ, 0x33, !PT ;  /* 0x00000018ff197212 */ /* 0x000fe200078e33ff */
[----:B------:R-:W-:Y:S01]  /*05b0*/  IMAD.IADD R16, R4, 0x1, R19 ;  /* 0x0000000104107824 */ /* 0x000fe200078e0213 */
[----:B------:R-:W-:Y:S01]  /*05c0*/  IABS R4, R9 ;  /* 0x0000000900047213 */ /* 0x000fe20000000000 */
[----:B------:R-:W-:Y:S01]  /*05d0*/  IMAD.IADD R15, R5, 0x1, R18 ;  /* 0x00000001050f7824 */ /* 0x000fe200078e0212 */
[----:B------:R-:W-:Y:S01]  /*05e0*/  IABS R17, R17 ;  /* 0x0000001100117213 */ /* 0x000fe20000000000 */
[----:B------:R-:W-:Y:S01]  /*05f0*/  IMAD.IADD R8, R8, 0x1, R25 ;  /* 0x0000000108087824 */ /* 0x000fe200078e0219 */
[----:B------:R-:W-:Y:S01]  /*0600*/  IABS R5, R10 ;  /* 0x0000000a00057213 */ /* 0x000fe20000000000 */
[----:B------:R-:W-:Y:S01]  /*0610*/  IMAD.MOV.U32 R10, RZ, RZ, R11 ;  /* 0x000000ffff0a7224 */ /* 0x000fe200078e000b */
[----:B------:R-:W-:Y:S01]  /*0620*/  IADD3 R4, R4, -0xf, RZ ;  /* 0xfffffff104047810 */ /* 0x000fe20007ffe0ff */
[----:B------:R-:W-:Y:S01]  /*0630*/  IMAD.MOV.U32 R9, RZ, RZ, R17 ;  /* 0x000000ffff097224 */ /* 0x000fe200078e0011 */
[----:B------:R-:W-:Y:S01]  /*0640*/  IADD3 R13, R13, R22, RZ ;  /* 0x000000160d0d7210 */ /* 0x000fe20007ffe0ff */
[----:B------:R-:W-:Y:S01]  /*0650*/  VIADD R10, R10, 0xfffffff1 ;  /* 0xfffffff10a0a7836 */ /* 0x000fe20000000000 */
[----:B------:R-:W-:Y:S01]  /*0660*/  IABS R14, R14 ;  /* 0x0000000e000e7213 */ /* 0x000fe20000000000 */
[----:B------:R-:W-:Y:S01]  /*0670*/  VIADD R9, R9, 0xfffffff1 ;  /* 0xfffffff109097836 */ /* 0x000fe20000000000 */
[----:B------:R-:W-:Y:S01]  /*0680*/  IABS R11, R4 ;  /* 0x00000004000b7213 */ /* 0x000fe20000000000 */
[----:B------:R-:W-:Y:S01]  /*0690*/  VIADD R5, R5, 0xfffffff1 ;  /* 0xfffffff105057836 */ /* 0x000fe20000000000 */
[----:B------:R-:W-:-:S02]  /*06a0*/  IABS R18, R10 ;  /* 0x0000000a00127213 */ /* 0x000fc40000000000 */
[----:B------:R-:W-:Y:S02]  /*06b0*/  IABS R9, R9 ;  /* 0x0000000900097213 */ /* 0x000fe40000000000 */
[----:B------:R-:W-:Y:S02]  /*06c0*/  IABS R17, R13 ;  /* 0x0000000d00117213 */ /* 0x000fe40000000000 */
[----:B------:R-:W-:Y:S01]  /*06d0*/  IABS R13, R12 ;  /* 0x0000000c000d7213 */ /* 0x000fe20000000000 */
[----:B------:R-:W-:Y:S01]  /*06e0*/  IMAD.MOV.U32 R4, RZ, RZ, R9 ;  /* 0x000000ffff047224 */ /* 0x000fe200078e0009 */
[----:B------:R-:W-:Y:S01]  /*06f0*/  LOP3.LUT R21, RZ, R20, RZ, 0x33, !PT ;  /* 0x00000014ff157212 */ /* 0x000fe200078e33ff */
[----:B------:R-:W-:Y:S01]  /*0700*/  IMAD.IADD R9, R3, 0x1, -R18 ;  /* 0x0000000103097824 */ /* 0x000fe200078e0a12 */
[----:B------:R-:W-:Y:S01]  /*0710*/  IABS R18, R8 ;  /* 0x0000000800127213 */ /* 0x000fe20000000000 */
[----:B------:R-:W-:Y:S01]  /*0720*/  IMAD.MOV.U32 R8, RZ, RZ, R14 ;  /* 0x000000ffff087224 */ /* 0x000fe200078e000e */
[----:B------:R-:W-:Y:S01]  /*0730*/  MOV R10, R11 ;  /* 0x0000000b000a7202 */ /* 0x000fe20000000f00 */
[----:B------:R-:W-:Y:S01]  /*0740*/  IMAD.MOV.U32 R12, RZ, RZ, R17 ;  /* 0x000000ffff0c7224 */ /* 0x000fe200078e0011 */
[----:B------:R-:W-:Y:S01]  /*0750*/  IABS R17, R7 ;  /* 0x0000000700117213 */ /* 0x000fe20000000000 */
[----:B------:R-:W-:Y:S01]  /*0760*/  IMAD.MOV.U32 R14, RZ, RZ, R18 ;  /* 0x000000ffff0e7224 */ /* 0x000fe200078e0012 */
[----:B------:R-:W-:Y:S01]  /*0770*/  IADD3 R6, R6, R21, RZ ;  /* 0x0000001506067210 */ /* 0x000fe20007ffe0ff */
[----:B------:R-:W-:Y:S01]  /*0780*/  VIADD R7, R8, 0xfffffff1 ;  /* 0xfffffff108077836 */ /* 0x000fe20000000000 */
[----:B------:R-:W-:Y:S01]  /*0790*/  IABS R20, R5 ;  /* 0x0000000500147213 */ /* 0x000fe20000000000 */
[----:B------:R-:W-:Y:S01]  /*07a0*/  VIADD R8, R13, 0xfffffff1 ;  /* 0xfffffff10d087836 */ /* 0x000fe20000000000 */
[----:B------:R-:W-:Y:S01]  /*07b0*/  IADD3 R12, R12, -0xf, RZ ;  /* 0xfffffff10c0c7810 */ /* 0x000fe20007ffe0ff */
[C---:B------:R-:W-:Y:S01]  /*07c0*/  IMAD.IADD R11, R3.reuse, 0x1, -R4 ;  /* 0x00000001030b7824 */ /* 0x040fe200078e0a04 */
[----:B------:R-:W-:Y:S01]  /*07d0*/  IABS R15, R15 ;  /* 0x0000000f000f7213 */ /* 0x000fe20000000000 */
[----:B------:R-:W1:Y:S01]  /*07e0*/  LDC.64 R4, c[0x0][0x210] ;  /* 0x00008400ff047b82 */ /* 0x000e620000000a00 */
[----:B------:R-:W-:Y:S01]  /*07f0*/  VIADD R13, R14, 0xfffffff1 ;  /* 0xfffffff10e0d7836 */ /* 0x000fe20000000000 */
[----:B------:R-:W-:Y:S01]  /*0800*/  MOV R14, R17 ;  /* 0x00000011000e7202 */ /* 0x000fe20000000f00 */
[----:B------:R-:W-:Y:S01]  /*0810*/  IMAD.IADD R10, R3, 0x1, -R10 ;  /* 0x00000001030a7824 */ /* 0x000fe200078e0a0a */
[----:B------:R-:W-:-:S02]  /*0820*/  IABS R19, R8 ;  /* 0x0000000800137213 */ /* 0x000fc40000000000 */
[----:B------:R-:W-:Y:S01]  /*0830*/  IABS R8, R6 ;  /* 0x0000000600087213 */ /* 0x000fe20000000000 */
[----:B------:R-:W-:Y:S01]  /*0840*/  VIADD R6, R14, 0xfffffff1 ;  /* 0xfffffff10e067836 */ /* 0x000fe20000000000 */
[----:B------:R-:W-:Y:S02]  /*0850*/  IABS R16, R16 ;  /* 0x0000001000107213 */ /* 0x000fe40000000000 */
[----:B------:R-:W-:Y:S01]  /*0860*/  IABS R18, R7 ;  /* 0x0000000700127213 */ /* 0x000fe20000000000 */
[----:B------:R-:W-:Y:S01]  /*0870*/  IMAD.MOV.U32 R14, RZ, RZ, R8 ;  /* 0x000000ffff0e7224 */ /* 0x000fe200078e0008 */
[----:B------:R-:W-:Y:S02]  /*0880*/  IADD3 R3, R3, -R20, RZ ;  /* 0x8000001403037210 */ /* 0x000fe40007ffe0ff */
[----:B------:R-:W-:Y:S01]  /*0890*/  IABS R17, R12 ;  /* 0x0000000c00117213 */ /* 0x000fe20000000000 */
[----:B------:R-:W-:Y:S01]  /*08a0*/  IMAD.MOV.U32 R12, RZ, RZ, R15 ;  /* 0x000000ffff0c7224 */ /* 0x000fe200078e000f */
[----:B------:R-:W-:Y:S01]  /*08b0*/  IABS R20, R13 ;  /* 0x0000000d00147213 */ /* 0x000fe20000000000 */
[----:B------:R-:W-:Y:S01]  /*08c0*/  IMAD.MOV.U32 R13, RZ, RZ, R16 ;  /* 0x000000ffff0d7224 */ /* 0x000fe200078e0010 */
[----:B------:R-:W-:Y:S01]  /*08d0*/  IABS R16, R6 ;  /* 0x0000000600107213 */ /* 0x000fe20000000000 */
[----:B------:R-:W-:Y:S01]  /*08e0*/  IMAD.MOV.U32 R15, RZ, RZ, R18 ;  /* 0x000000ffff0f7224 */ /* 0x000fe200078e0012 */
[----:B------:R-:W-:Y:S01]  /*08f0*/  MOV R7, R17 ;  /* 0x0000001100077202 */ /* 0x000fe20000000f00 */
[----:B------:R-:W-:Y:S01]  /*0900*/  VIADD R14, R14, 0xfffffff1 ;  /* 0xfffffff10e0e7836 */ /* 0x000fe20000000000 */
[----:B------:R-:W-:Y:S01]  /*0910*/  IADD3 R12, R12, -0xf, RZ ;  /* 0xfffffff10c0c7810 */ /* 0x000fe20007ffe0ff */
[----:B------:R-:W-:Y:S01]  /*0920*/  VIADD R13, R13, 0xfffffff1 ;  /* 0xfffffff10d0d7836 */ /* 0x000fe20000000000 */
[----:B------:R-:W-:Y:S01]  /*0930*/  IADD3 R8, R2, -R15, RZ ;  /* 0x8000000f02087210 */ /* 0x000fe20007ffe0ff */
[----:B------:R-:W-:Y:S01]  /*0940*/  IMAD.MOV.U32 R17, RZ, RZ, R20 ;  /* 0x000000ffff117224 */ /* 0x000fe200078e0014 */
[----:B------:R-:W-:Y:S01]  /*0950*/  MOV R15, R16 ;  /* 0x00000010000f7202 */ /* 0x000fe20000000f00 */
[C---:B------:R-:W-:Y:S01]  /*0960*/  IMAD.IADD R7, R2.reuse, 0x1, -R7 ;  /* 0x0000000102077824 */ /* 0x040fe200078e0a07 */
[----:B------:R-:W-:Y:S01]  /*0970*/  IABS R12, R12 ;  /* 0x0000000c000c7213 */ /* 0x000fe20000000000 */
[C---:B------:R-:W-:Y:S01]  /*0980*/  IMAD.IADD R6, R2.reuse, 0x1, -R17 ;  /* 0x0000000102067824 */ /* 0x040fe200078e0a11 */
[----:B------:R-:W-:Y:S01]  /*0990*/  IABS R25, R14 ;  /* 0x0000000e00197213 */ /* 0x000fe20000000000 */
[----:B------:R-:W-:Y:S01]  /*09a0*/  IMAD.IADD R2, R2, 0x1, -R19 ;  /* 0x0000000102027824 */ /* 0x000fe200078e0a13 */
[----:B------:R-:W-:Y:S01]  /*09b0*/  IABS R21, R13 ;  /* 0x0000000d00157213 */ /* 0x000fe20000000000 */
[----:B------:R-:W-:-:S02]  /*09c0*/  IMAD R13, R15, -0x10, R11 ;  /* 0xfffffff00f0d7824 */ /* 0x000fc400078e020b */
[----:B------:R-:W-:Y:S01]  /*09d0*/  IMAD R15, R15, -0x10, R10 ;  /* 0xfffffff00f0f7824 */ /* 0x000fe200078e020a */
[----:B------:R-:W-:Y:S01]  /*09e0*/  CS2R R10, SRZ ;  /* 0x00000000000a7805 */ /* 0x000fe2000001ff00 */
[C---:B------:R-:W-:Y:S02]  /*09f0*/  IMAD R17, R12.reuse, -0x10, R9 ;  /* 0xfffffff00c117824 */ /* 0x040fe400078e0209 */
[----:B------:R-:W-:Y:S02]  /*0a00*/  IMAD R19, R12, -0x10, R3 ;  /* 0xfffffff00c137824 */ /* 0x000fe400078e0203 */
[----:B------:R-:W-:Y:S02]  /*0a10*/  IMAD R23, R25, -0x10, R6 ;  /* 0xfffffff019177824 */ /* 0x000fe400078e0206 */
[----:B------:R-:W-:Y:S02]  /*0a20*/  IMAD R7, R21, -0x10, R7 ;  /* 0xfffffff015077824 */ /* 0x000fe400078e0207 */
[----:B------:R-:W-:-:S02]  /*0a30*/  IMAD R25, R25, -0x10, R2 ;  /* 0xfffffff019197824 */ /* 0x000fc400078e0202 */
[----:B------:R-:W-:Y:S01]  /*0a40*/  IMAD R21, R21, -0x10, R8 ;  /* 0xfffffff015157824 */ /* 0x000fe200078e0208 */
[----:B------:R-:W-:Y:S01]  /*0a50*/  CS2R R8, SRZ ;  /* 0x0000000000087805 */ /* 0x000fe2000001ff00 */
[----:B-1----:R-:W-:-:S04]  /*0a60*/  IMAD.WIDE R2, R13, 0x4, R4 ;  /* 0x000000040d027825 */ /* 0x002fc800078e0204 */
[--C-:B------:R-:W-:Y:S01]  /*0a70*/  IMAD.WIDE R12, R15, 0x4, R4.reuse ;  /* 0x000000040f0c7825 */ /* 0x100fe200078e0204 */
[----:B------:R1:W2:Y:S03]  /*0a80*/  @!P0 LDG.E.EL R8, desc[UR4][R2.64] ;  /* 0x0000000402088981 */ /* 0x0002a6000c2e1900 */
[--C-:B------:R-:W-:Y:S01]  /*0a90*/  IMAD.WIDE R14, R17, 0x4, R4.reuse ;  /* 0x00000004110e7825 */ /* 0x100fe200078e0204 */
[----:B------:R-:W2:Y:S03]  /*0aa0*/  @!P0 LDG.E.EL R9, desc[UR4][R12.64] ;  /* 0x000000040c098981 */ /* 0x000ea6000c2e1900 */
[--C-:B------:R-:W-:Y:S01]  /*0ab0*/  IMAD.WIDE R18, R19, 0x4, R4.reuse ;  /* 0x0000000413127825 */ /* 0x100fe200078e0204 */
[----:B------:R-:W2:Y:S01]  /*0ac0*/  @!P0 LDG.E.EL R10, desc[UR4][R14.64] ;  /* 0x000000040e0a8981 */ /* 0x000ea2000c2e1900 */
[----:B-1----:R-:W1:Y:S02]  /*0ad0*/  LDC.64 R2, c[0x0][0x218] ;  /* 0x00008600ff027b82 */ /* 0x002e640000000a00 */
[----:B------:R-:W-:Y:S01]  /*0ae0*/  IMAD.WIDE R16, R7, 0x4, R4 ;  /* 0x0000000407107825 */ /* 0x000fe200078e0204 */
[----:B------:R-:W2:Y:S01]  /*0af0*/  @!P0 LDG.E.EL R11, desc[UR4][R18.64] ;  /* 0x00000004120b8981 */ /* 0x000ea2000c2e1900 */
[----:B------:R-:W-:-:S02]  /*0b00*/  CS2R R6, SRZ ;  /* 0x0000000000067805 */ /* 0x000fc4000001ff00 */
[----:B------:R-:W-:-:S04]  /*0b10*/  IMAD.WIDE R20, R21, 0x4, R4 ;  /* 0x0000000415147825 */ /* 0x000fc800078e0204 */
[----:B------:R-:W-:-:S04]  /*0b20*/  IMAD.WIDE R22, R23, 0x4, R4 ;  /* 0x0000000417167825 */ /* 0x000fc800078e0204 */
[----:B------:R-:W-:Y:S01]  /*0b30*/  IMAD.WIDE R24, R25, 0x4, R4 ;  /* 0x0000000419187825 */ /* 0x000fe200078e0204 */
[----:B------:R-:W-:Y:S01]  /*0b40*/  CS2R R4, SRZ ;  /* 0x0000000000047805 */ /* 0x000fe2000001ff00 */
[----:B------:R3:W5:Y:S04]  /*0b50*/  @!P1 LDG.E.EL R6, desc[UR4][R22.64] ;  /* 0x0000000416069981 */ /* 0x000768000c2e1900 */
[----:B------:R3:W5:Y:S04]  /*0b60*/  @!P1 LDG.E.EL R7, desc[UR4][R24.64] ;  /* 0x0000000418079981 */ /* 0x000768000c2e1900 */
[----:B------:R3:W5:Y:S01]  /*0b70*/  @!P1 LDG.E.EL R4, desc[UR4][R16.64] ;  /* 0x0000000410049981 */ /* 0x000762000c2e1900 */
[----:B-1----:R-:W-:-:S03]  /*0b80*/  IMAD.WIDE R2, R0, 0x4, R2 ;  /* 0x0000000400027825 */ /* 0x002fc600078e0202 */
[----:B------:R3:W5:Y:S04]  /*0b90*/  @!P1 LDG.E.EL R5, desc[UR4][R20.64] ;  /* 0x0000000414059981 */ /* 0x000768000c2e1900 */
[----:B--2---:R3:W-:Y:S01]  /*0ba0*/  @!P0 STG.E.128 desc[UR4][R2.64], R8 ;  /* 0x0000000802008986 */ /* 0x0047e2000c101d04 */
[----:B------:R-:W-:Y:S05]  /*0bb0*/  @P1 EXIT ;  /* 0x000000000000194d */ /* 0x000fea0003800000 */
[----:B-----5:R-:W-:Y:S01]  /*0bc0*/  STG.E.128 desc[UR4][R2.64+0x800], R4 ;  /* 0x0008000402007986 */ /* 0x020fe2000c101d04 */
[----:B------:R-:W-:Y:S05]  /*0bd0*/  EXIT ;  /* 0x000000000000794d */ /* 0x000fea0003800000 */
.L_x_0:
[----:B------:R-:W-:-:S00]  /*0be0*/  BRA `(.L_x_0) ;  /* 0xfffffffc00fc7947 */ /* 0x000fc0000383ffff */
[----:B------:R-:W-:-:S00]  /*0bf0*/  NOP ;  /* 0x0000000000007918 */ /* 0x000fc00000000000 */
        /* <DEDUP_REMOVED lines=8> */
.L_x_1:


//--------------------- .nv.constant0.triton_poi_fused_reflection_pad2d_8 --------------------------
	.section	.nv.constant0.triton_poi_fused_reflection_pad2d_8,"a",@progbits
	.sectionflags	@""
	.align	4
.nv.constant0.triton_poi_fused_reflection_pad2d_8:
	.zero		548
